	.headerflags	@"EF_CUDA_TEXMODE_UNIFIED EF_CUDA_64BIT_ADDRESS EF_CUDA_ACCELERATORS EF_CUDA_SM90 EF_CUDA_VIRTUAL_SM(EF_CUDA_SM90)"
	.elftype	@"ET_EXEC"


//--------------------- .nv.info                  --------------------------
	.section	.nv.info,"",@"SHT_CUDA_INFO"
	.align	4


	//----- nvinfo : EIATTR_REGCOUNT
	.align		4
        /*0000*/ 	.byte	0x04, 0x2f
        /*0002*/ 	.short	(.L_3 - .L_2)
	.align		4
.L_2:
        /*0004*/ 	.word	index@(triton_poi_fused__native_batch_norm_legit_no_training_mul_sigmoid_32)
        /*0008*/ 	.word	0x00000028


	//----- nvinfo : EIATTR_MIN_STACK_SIZE
	.align		4
.L_3:
        /*000c*/ 	.byte	0x04, 0x12
        /*000e*/ 	.short	(.L_5 - .L_4)
	.align		4
.L_4:
        /*0010*/ 	.word	index@(triton_poi_fused__native_batch_norm_legit_no_training_mul_sigmoid_32)
        /*0014*/ 	.word	0x00000000


	//----- nvinfo : EIATTR_FRAME_SIZE
	.align		4
.L_5:
        /*0018*/ 	.byte	0x04, 0x11
        /*001a*/ 	.short	(.L_7 - .L_6)
	.align		4
.L_6:
        /*001c*/ 	.word	index@(triton_poi_fused__native_batch_norm_legit_no_training_mul_sigmoid_32)
        /*0020*/ 	.word	0x00000000


	//----- nvinfo : EIATTR_MIN_STACK_SIZE
	.align		4
.L_7:
        /*0024*/ 	.byte	0x04, 0x12
        /*0026*/ 	.short	(.L_9 - .L_8)
	.align		4
.L_8:
        /*0028*/ 	.word	index@(triton_poi_fused__native_batch_norm_legit_no_training_mul_sigmoid_32)
        /*002c*/ 	.word	0x00000000
.L_9:


//--------------------- .nv.info.triton_poi_fused__native_batch_norm_legit_no_training_mul_sigmoid_32 --------------------------
	.section	.nv.info.triton_poi_fused__native_batch_norm_legit_no_training_mul_sigmoid_32,"",@"SHT_CUDA_INFO"
	.sectionflags	@""
	.align	4


	//----- nvinfo : EIATTR_CUDA_API_VERSION
	.align		4
        /*0000*/ 	.byte	0x04, 0x37
        /*0002*/ 	.short	(.L_11 - .L_10)
.L_10:
        /*0004*/ 	.word	0x0000007c


	//----- nvinfo : EIATTR_KPARAM_INFO
	.align		4
.L_11:
        /*0008*/ 	.byte	0x04, 0x17
        /*000a*/ 	.short	(.L_13 - .L_12)
.L_12:
        /*000c*/ 	.word	0x00000000
        /*0010*/ 	.short	0x0007
        /*0012*/ 	.short	0x0034
        /*0014*/ 	.byte	0x00, 0xf0, 0x11, 0x00


	//----- nvinfo : EIATTR_KPARAM_INFO
	.align		4
.L_13:
        /*0018*/ 	.byte	0x04, 0x17
        /*001a*/ 	.short	(.L_15 - .L_14)
.L_14:
        /*001c*/ 	.word	0x00000000
        /*0020*/ 	.short	0x0006
        /*0022*/ 	.short	0x0030
        /*0024*/ 	.byte	0x00, 0xf0, 0x11, 0x00


	//----- nvinfo : EIATTR_KPARAM_INFO
	.align		4
.L_15:
        /*0028*/ 	.byte	0x04, 0x17
        /*002a*/ 	.short	(.L_17 - .L_16)
.L_16:
        /*002c*/ 	.word	0x00000000
        /*0030*/ 	.short	0x0005
        /*0032*/ 	.short	0x0028
        /*0034*/ 	.byte	0x00, 0xf4, 0x21, 0x00


	//----- nvinfo : EIATTR_KPARAM_INFO
	.align		4
.L_17:
        /*0038*/ 	.byte	0x04, 0x17
        /*003a*/ 	.short	(.L_19 - .L_18)
.L_18:
        /*003c*/ 	.word	0x00000000
        /*0040*/ 	.short	0x0004
        /*0042*/ 	.short	0x0020
        /*0044*/ 	.byte	0x00, 0xf4, 0x21, 0x00


	//----- nvinfo : EIATTR_KPARAM_INFO
	.align		4
.L_19:
        /*0048*/ 	.byte	0x04, 0x17
        /*004a*/ 	.short	(.L_21 - .L_20)
.L_20:
        /*004c*/ 	.word	0x00000000
        /*0050*/ 	.short	0x0003
        /*0052*/ 	.short	0x0018
        /*0054*/ 	.byte	0x00, 0xf4, 0x21, 0x00


	//----- nvinfo : EIATTR_KPARAM_INFO
	.align		4
.L_21:
        /*0058*/ 	.byte	0x04, 0x17
        /*005a*/ 	.short	(.L_23 - .L_22)
.L_22:
        /*005c*/ 	.word	0x00000000
        /*0060*/ 	.short	0x0002
        /*0062*/ 	.short	0x0010
        /*0064*/ 	.byte	0x00, 0xf4, 0x21, 0x00


	//----- nvinfo : EIATTR_KPARAM_INFO
	.align		4
.L_23:
        /*0068*/ 	.byte	0x04, 0x17
        /*006a*/ 	.short	(.L_25 - .L_24)
.L_24:
        /*006c*/ 	.word	0x00000000
        /*0070*/ 	.short	0x0001
        /*0072*/ 	.short	0x0008
        /*0074*/ 	.byte	0x00, 0xf4, 0x21, 0x00


	//----- nvinfo : EIATTR_KPARAM_INFO
	.align		4
.L_25:
        /*0078*/ 	.byte	0x04, 0x17
        /*007a*/ 	.short	(.L_27 - .L_26)
.L_26:
        /*007c*/ 	.word	0x00000000
        /*0080*/ 	.short	0x0000
        /*0082*/ 	.short	0x0000
        /*0084*/ 	.byte	0x00, 0xf4, 0x21, 0x00


	//----- nvinfo : EIATTR_SPARSE_MMA_MASK
	.align		4
.L_27:
        /*0088*/ 	.byte	0x03, 0x50
        /*008a*/ 	.short	0x0000


	//----- nvinfo : EIATTR_MAXREG_COUNT
	.align		4
        /*008c*/ 	.byte	0x03, 0x1b
        /*008e*/ 	.short	0x00ff


	//----- nvinfo : EIATTR_EXIT_INSTR_OFFSETS
	.align		4
        /*0090*/ 	.byte	0x04, 0x1c
        /*0092*/ 	.short	(.L_29 - .L_28)


	//   ....[0]....
.L_28:
        /*0094*/ 	.word	0x00001ae0


	//   ....[1]....
        /*0098*/ 	.word	0x00001b30


	//----- nvinfo : EIATTR_REQNTID
	.align		4
.L_29:
        /*009c*/ 	.byte	0x04, 0x10
        /*009e*/ 	.short	(.L_31 - .L_30)
.L_30:
        /*00a0*/ 	.word	0x00000100
        /*00a4*/ 	.word	0x00000001
        /*00a8*/ 	.word	0x00000001


	//----- nvinfo : EIATTR_CBANK_PARAM_SIZE
	.align		4
.L_31:
        /*00ac*/ 	.byte	0x03, 0x19
        /*00ae*/ 	.short	0x0038


	//----- nvinfo : EIATTR_PARAM_CBANK
	.align		4
        /*00b0*/ 	.byte	0x04, 0x0a
        /*00b2*/ 	.short	(.L_33 - .L_32)
	.align		4
.L_32:
        /*00b4*/ 	.word	index@(.nv.constant0.triton_poi_fused__native_batch_norm_legit_no_training_mul_sigmoid_32)
        /*00b8*/ 	.short	0x0210
        /*00ba*/ 	.short	0x0038


	//----- nvinfo : EIATTR_SW_WAR
	.align		4
.L_33:
        /*00bc*/ 	.byte	0x04, 0x36
        /*00be*/ 	.short	(.L_35 - .L_34)
.L_34:
        /*00c0*/ 	.word	0x00000008
.L_35:


//--------------------- .nv.callgraph             --------------------------
	.section	.nv.callgraph,"",@"SHT_CUDA_CALLGRAPH"
	.align	4
	.sectionentsize	8
	.align		4
        /*0000*/ 	.word	0x00000000
	.align		4
        /*0004*/ 	.word	0xffffffff
	.align		4
        /*0008*/ 	.word	0x00000000
	.align		4
        /*000c*/ 	.word	0xfffffffe
	.align		4
        /*0010*/ 	.word	0x00000000
	.align		4
        /*0014*/ 	.word	0xfffffffd
	.align		4
        /*0018*/ 	.word	0x00000000
	.align		4
        /*001c*/ 	.word	0xfffffffc


//--------------------- .nv.constant4             --------------------------
	.section	.nv.constant4,"a",@progbits
	.align	8
	.align		8
.nv.constant4:
        /*0000*/ 	.dword	_$_str
	.align		8
        /*0008*/ 	.dword	_$_str_$_2


//--------------------- .text.triton_poi_fused__native_batch_norm_legit_no_training_mul_sigmoid_32 --------------------------
	.section	.text.triton_poi_fused__native_batch_norm_legit_no_training_mul_sigmoid_32,"ax",@progbits
	.sectionflags	@"SHF_BARRIERS=1"
	.align	128
        .global         triton_poi_fused__native_batch_norm_legit_no_training_mul_sigmoid_32
        .type           triton_poi_fused__native_batch_norm_legit_no_training_mul_sigmoid_32,@function
        .size           triton_poi_fused__native_batch_norm_legit_no_training_mul_sigmoid_32,(.L_x_1 - triton_poi_fused__native_batch_norm_legit_no_training_mul_sigmoid_32)
        .other          triton_poi_fused__native_batch_norm_legit_no_training_mul_sigmoid_32,@"STO_CUDA_ENTRY STV_DEFAULT"
triton_poi_fused__native_batch_norm_legit_no_training_mul_sigmoid_32:
.text.triton_poi_fused__native_batch_norm_legit_no_training_mul_sigmoid_32:
[----:B------:R-:W0:Y:S01]  /*0000*/  LDC R1, c[0x0][0x28] ;  /* 0x00000a00ff017b82 */ /* 0x000e220000000800 */
[----:B------:R-:W1:Y:S07]  /*0010*/  S2R R3, SR_TID.X ;  /* 0x0000000000037919 */ /* 0x000e6e0000002100 */
[----:B------:R-:W2:Y:S01]  /*0020*/  LDC.64 R16, c[0x0][0x210] ;  /* 0x00008400ff107b82 */ /* 0x000ea20000000a00 */
[----:B------:R-:W-:Y:S01]  /*0030*/  CS2R R6, SRZ ;  /* 0x0000000000067805 */ /* 0x000fe2000001ff00 */
[----:B------:R-:W-:Y:S01]  /*0040*/  ULDC.64 UR6, c[0x0][0x208] ;  /* 0x0000820000067ab9 */ /* 0x000fe20000000a00 */
[----:B------:R-:W3:Y:S01]  /*0050*/  S2R R25, SR_CTAID.Y ;  /* 0x0000000000197919 */ /* 0x000ee20000002600 */
[----:B------:R-:W4:Y:S01]  /*0060*/  S2R R0, SR_CTAID.X ;  /* 0x0000000000007919 */ /* 0x000f220000002500 */
[----:B------:R-:W-:-:S03]  /*0070*/  CS2R R10, SRZ ;  /* 0x00000000000a7805 */ /* 0x000fc6000001ff00 */
[----:B------:R-:W5:Y:S01]  /*0080*/  S2UR UR5, SR_CgaCtaId ;  /* 0x00000000000579c3 */ /* 0x000f620000008800 */
[----:B------:R-:W-:-:S07]  /*0090*/  UMOV UR4, 0x400 ;  /* 0x0000040000047882 */ /* 0x000fce0000000000 */
[----:B------:R-:W5:Y:S08]  /*00a0*/  LDC.64 R30, c[0x0][0x220] ;  /* 0x00008800ff1e7b82 */ /* 0x000f700000000a00 */
[----:B------:R-:W5:Y:S01]  /*00b0*/  LDC.64 R34, c[0x0][0x218] ;  /* 0x00008600ff227b82 */ /* 0x000f620000000a00 */
[----:B-1----:R-:W-:Y:S02]  /*00c0*/  SHF.L.U32 R2, R3, 0x2, RZ ;  /* 0x0000000203027819 */ /* 0x002fe400000006ff */
[----:B------:R-:W-:-:S02]  /*00d0*/  SHF.R.U32.HI R4, RZ, 0x6, R3 ;  /* 0x00000006ff047819 */ /* 0x000fc40000011603 */
[----:B------:R-:W-:Y:S02]  /*00e0*/  LOP3.LUT R5, R2, 0xfc, RZ, 0xc0, !PT ;  /* 0x000000fc02057812 */ /* 0x000fe400078ec0ff */
[----:B---3--:R-:W-:Y:S02]  /*00f0*/  SHF.L.U32 R25, R25, 0x4, RZ ;  /* 0x0000000419197819 */ /* 0x008fe400000006ff */
[----:B------:R-:W-:Y:S02]  /*0100*/  SGXT.U32 R4, R4, 0x2 ;  /* 0x000000020404781a */ /* 0x000fe40000000000 */
[----:B----4-:R-:W-:Y:S02]  /*0110*/  PRMT R18, R5, 0x6540, R0 ;  /* 0x0000654005127816 */ /* 0x010fe40000000000 */
[----:B------:R-:W-:Y:S02]  /*0120*/  LOP3.LUT R19, R25, R4, RZ, 0xfc, !PT ;  /* 0x0000000419137212 */ /* 0x000fe400078efcff */
[----:B------:R-:W-:-:S02]  /*0130*/  CS2R R4, SRZ ;  /* 0x0000000000047805 */ /* 0x000fc4000001ff00 */
[----:B------:R-:W-:Y:S02]  /*0140*/  ISETP.GE.AND P0, PT, R18, 0x100, PT ;  /* 0x000001001200780c */ /* 0x000fe40003f06270 */
[C---:B------:R-:W-:Y:S02]  /*0150*/  LEA R15, R19.reuse, R18, 0x8 ;  /* 0x00000012130f7211 */ /* 0x040fe400078e40ff */
[C---:B------:R-:W-:Y:S02]  /*0160*/  ISETP.LT.AND P1, PT, R19.reuse, 0x10, !P0 ;  /* 0x000000101300780c */ /* 0x040fe40004721270 */
[----:B------:R-:W-:Y:S01]  /*0170*/  LOP3.LUT R9, R19, 0x4, RZ, 0xfc, !PT ;  /* 0x0000000413097812 */ /* 0x000fe200078efcff */
[----:B--2---:R-:W-:-:S03]  /*0180*/  IMAD.WIDE R14, R15, 0x4, R16 ;  /* 0x000000040f0e7825 */ /* 0x004fc600078e0210 */
[----:B------:R-:W-:-:S07]  /*0190*/  ISETP.LT.AND P2, PT, R9, 0x10, !P0 ;  /* 0x000000100900780c */ /* 0x000fce0004741270 */
[----:B------:R1:W2:Y:S01]  /*01a0*/  @P1 LDG.E.EL.128 R4, desc[UR6][R14.64] ;  /* 0x000000060e041981 */ /* 0x0002a2000c2e1d00 */
[----:B------:R-:W-:Y:S02]  /*01b0*/  LEA R23, R9, R18, 0x8 ;  /* 0x0000001209177211 */ /* 0x000fe400078e40ff */
[----:B------:R-:W-:Y:S02]  /*01c0*/  CS2R R8, SRZ ;  /* 0x0000000000087805 */ /* 0x000fe4000001ff00 */
[----:B------:R-:W-:Y:S01]  /*01d0*/  LOP3.LUT R13, R19, 0x8, RZ, 0xfc, !PT ;  /* 0x00000008130d7812 */ /* 0x000fe200078efcff */
[----:B------:R-:W-:-:S03]  /*01e0*/  IMAD.WIDE R22, R23, 0x4, R16 ;  /* 0x0000000417167825 */ /* 0x000fc600078e0210 */
[C---:B------:R-:W-:Y:S02]  /*01f0*/  ISETP.LT.AND P1, PT, R13.reuse, 0x10, !P0 ;  /* 0x000000100d00780c */ /* 0x040fe40004721270 */
[----:B------:R3:W4:Y:S01]  /*0200*/  @P2 LDG.E.EL.128 R8, desc[UR6][R22.64] ;  /* 0x0000000616082981 */ /* 0x000722000c2e1d00 */
[----:B------:R-:W-:Y:S02]  /*0210*/  LEA R21, R13, R18, 0x8 ;  /* 0x000000120d157211 */ /* 0x000fe400078e40ff */
[----:B------:R-:W-:Y:S02]  /*0220*/  CS2R R12, SRZ ;  /* 0x00000000000c7805 */ /* 0x000fe4000001ff00 */
[----:B-1----:R-:W-:Y:S02]  /*0230*/  CS2R R14, SRZ ;  /* 0x00000000000e7805 */ /* 0x002fe4000001ff00 */
[----:B------:R-:W-:Y:S01]  /*0240*/  LOP3.LUT R19, R19, 0xc, RZ, 0xfc, !PT ;  /* 0x0000000c13137812 */ /* 0x000fe200078efcff */
[----:B------:R-:W-:-:S03]  /*0250*/  IMAD.WIDE R20, R21, 0x4, R16 ;  /* 0x0000000415147825 */ /* 0x000fc600078e0210 */
[C---:B------:R-:W-:Y:S02]  /*0260*/  ISETP.LT.AND P0, PT, R19.reuse, 0x10, !P0 ;  /* 0x000000101300780c */ /* 0x040fe40004701270 */
[----:B------:R-:W-:Y:S01]  /*0270*/  LEA R27, R19, R18, 0x8 ;  /* 0x00000012131b7211 */ /* 0x000fe200078e40ff */
[----:B------:R1:W4:Y:S01]  /*0280*/  @P1 LDG.E.EL.128 R12, desc[UR6][R20.64] ;  /* 0x00000006140c1981 */ /* 0x000322000c2e1d00 */
[----:B------:R-:W-:-:S03]  /*0290*/  CS2R R18, SRZ ;  /* 0x0000000000127805 */ /* 0x000fc6000001ff00 */
[----:B---3--:R-:W-:Y:S01]  /*02a0*/  IMAD.WIDE R22, R27, 0x4, R16 ;  /* 0x000000041b167825 */ /* 0x008fe200078e0210 */
[----:B------:R-:W-:-:S06]  /*02b0*/  CS2R R16, SRZ ;  /* 0x0000000000107805 */ /* 0x000fcc000001ff00 */
[----:B------:R3:W4:Y:S01]  /*02c0*/  @P0 LDG.E.EL.128 R16, desc[UR6][R22.64] ;  /* 0x0000000616100981 */ /* 0x000722000c2e1d00 */
[----:B------:R-:W-:Y:S01]  /*02d0*/  SHF.R.U32.HI R24, RZ, 0x8, R2 ;  /* 0x00000008ff187819 */ /* 0x000fe20000011602 */
[----:B-----5:R-:W-:Y:S01]  /*02e0*/  UPRMT UR4, UR5, 0x654, UR4 ;  /* 0x0000065405047896 */ /* 0x020fe20008000004 */
[----:B-1----:R-:W-:Y:S02]  /*02f0*/  LOP3.LUT R20, R2, 0x3fc, RZ, 0xc0, !PT ;  /* 0x000003fc02147812 */ /* 0x002fe400078ec0ff */
[----:B------:R-:W-:Y:S02]  /*0300*/  SGXT.U32 R21, R24, 0x2 ;  /* 0x000000021815781a */ /* 0x000fe40000000000 */
[----:B------:R-:W-:Y:S02]  /*0310*/  LOP3.LUT R26, R3, 0xff, RZ, 0xc0, !PT ;  /* 0x000000ff031a7812 */ /* 0x000fe400078ec0ff */
[----:B------:R-:W-:Y:S02]  /*0320*/  LOP3.LUT R24, R21, 0x3fc, R2, 0xf8, !PT ;  /* 0x000003fc15187812 */ /* 0x000fe400078ef802 */
[----:B------:R-:W-:-:S02]  /*0330*/  LEA R27, R21, UR4, 0x2 ;  /* 0x00000004151b7c11 */ /* 0x000fc4000f8e10ff */
[----:B------:R-:W-:Y:S02]  /*0340*/  LEA R21, R24, UR4, 0x2 ;  /* 0x0000000418157c11 */ /* 0x000fe4000f8e10ff */
[----:B------:R-:W-:Y:S02]  /*0350*/  LEA R20, R20, R27, 0x2 ;  /* 0x0000001b14147211 */ /* 0x000fe400078e10ff */
[----:B------:R-:W-:Y:S02]  /*0360*/  LEA R26, R26, UR4, 0x2 ;  /* 0x000000041a1a7c11 */ /* 0x000fe4000f8e10ff */
[----:B------:R-:W-:-:S04]  /*0370*/  PRMT R33, R3, 0x6540, R0 ;  /* 0x0000654003217816 */ /* 0x000fc80000000000 */
[C---:B------:R-:W-:Y:S01]  /*0380*/  ISETP.GE.AND P0, PT, R33.reuse, 0x100, PT ;  /* 0x000001002100780c */ /* 0x040fe20003f06270 */
[C---:B0-----:R-:W-:Y:S02]  /*0390*/  IMAD.WIDE R36, R33.reuse, 0x4, R30 ;  /* 0x0000000421247825 */ /* 0x041fe400078e021e */
[----:B------:R-:W0:Y:S02]  /*03a0*/  LDC.64 R30, c[0x0][0x230] ;  /* 0x00008c00ff1e7b82 */ /* 0x000e240000000a00 */
[----:B------:R-:W-:Y:S01]  /*03b0*/  IMAD.WIDE R34, R33, 0x4, R34 ;  /* 0x0000000421227825 */ /* 0x000fe200078e0222 */
[----:B---3--:R-:W-:Y:S01]  /*03c0*/  MOV R22, RZ ;  /* 0x000000ff00167202 */ /* 0x008fe20000000f00 */
[----:B--2---:R-:W-:Y:S04]  /*03d0*/  STS [R21], R4 ;  /* 0x0000000415007388 */ /* 0x004fe80000000800 */
[----:B------:R-:W-:Y:S04]  /*03e0*/  STS [R20+0x4], R5 ;  /* 0x0000040514007388 */ /* 0x000fe80000000800 */
[----:B------:R-:W-:Y:S04]  /*03f0*/  STS [R20+0x8], R6 ;  /* 0x0000080614007388 */ /* 0x000fe80000000800 */
[----:B------:R-:W-:Y:S01]  /*0400*/  STS [R20+0xc], R7 ;  /* 0x00000c0714007388 */ /* 0x000fe20000000800 */
[----:B------:R-:W-:Y:S06]  /*0410*/  BAR.SYNC.DEFER_BLOCKING 0x0 ;  /* 0x0000000000007b1d */ /* 0x000fec0000010000 */
[----:B------:R-:W-:Y:S04]  /*0420*/  LDS R24, [R26] ;  /* 0x000000001a187984 */ /* 0x000fe80000000800 */
[----:B------:R-:W1:Y:S04]  /*0430*/  LDS R29, [R26+0x404] ;  /* 0x000404001a1d7984 */ /* 0x000e680000000800 */
[----:B------:R-:W2:Y:S04]  /*0440*/  LDS R23, [R26+0x808] ;  /* 0x000808001a177984 */ /* 0x000ea80000000800 */
[----:B------:R-:W-:Y:S01]  /*0450*/  LDS R27, [R26+0xc0c] ;  /* 0x000c0c001a1b7984 */ /* 0x000fe20000000800 */
[----:B------:R-:W-:Y:S06]  /*0460*/  BAR.SYNC.DEFER_BLOCKING 0x0 ;  /* 0x0000000000007b1d */ /* 0x000fec0000010000 */
[----:B----4-:R-:W-:Y:S04]  /*0470*/  STS [R21], R8 ;  /* 0x0000000815007388 */ /* 0x010fe80000000800 */
[----:B------:R-:W-:Y:S04]  /*0480*/  STS [R20+0x4], R9 ;  /* 0x0000040914007388 */ /* 0x000fe80000000800 */
[----:B------:R-:W-:Y:S04]  /*0490*/  STS [R20+0x8], R10 ;  /* 0x0000080a14007388 */ /* 0x000fe80000000800 */
[----:B------:R3:W-:Y:S01]  /*04a0*/  STS [R20+0xc], R11 ;  /* 0x00000c0b14007388 */ /* 0x0007e20000000800 */
[----:B------:R-:W-:Y:S01]  /*04b0*/  BAR.SYNC.DEFER_BLOCKING 0x0 ;  /* 0x0000000000007b1d */ /* 0x000fe20000010000 */
[----:B---3--:R-:W-:-:S05]  /*04c0*/  CS2R R10, SRZ ;  /* 0x00000000000a7805 */ /* 0x008fca000001ff00 */
[----:B------:R-:W-:Y:S04]  /*04d0*/  LDS R5, [R26] ;  /* 0x000000001a057984 */ /* 0x000fe80000000800 */
[----:B------:R-:W3:Y:S04]  /*04e0*/  LDS R6, [R26+0x404] ;  /* 0x000404001a067984 */ /* 0x000ee80000000800 */
[----:B------:R-:W-:Y:S04]  /*04f0*/  LDS R4, [R26+0x808] ;  /* 0x000808001a047984 */ /* 0x000fe80000000800 */
[----:B------:R-:W-:Y:S01]  /*0500*/  LDS R7, [R26+0xc0c] ;  /* 0x000c0c001a077984 */ /* 0x000fe20000000800 */
[----:B------:R-:W-:Y:S06]  /*0510*/  BAR.SYNC.DEFER_BLOCKING 0x0 ;  /* 0x0000000000007b1d */ /* 0x000fec0000010000 */
[----:B------:R-:W-:Y:S04]  /*0520*/  STS [R21], R12 ;  /* 0x0000000c15007388 */ /* 0x000fe80000000800 */
[----:B------:R-:W-:Y:S04]  /*0530*/  STS [R20+0x4], R13 ;  /* 0x0000040d14007388 */ /* 0x000fe80000000800 */
[----:B------:R-:W-:Y:S04]  /*0540*/  STS [R20+0x8], R14 ;  /* 0x0000080e14007388 */ /* 0x000fe80000000800 */
[----:B------:R4:W-:Y:S01]  /*0550*/  STS [R20+0xc], R15 ;  /* 0x00000c0f14007388 */ /* 0x0009e20000000800 */
[----:B------:R-:W-:Y:S08]  /*0560*/  BAR.SYNC.DEFER_BLOCKING 0x0 ;  /* 0x0000000000007b1d */ /* 0x000ff00000010000 */
[----:B----4-:R-:W4:Y:S01]  /*0570*/  LDC.64 R14, c[0x0][0x228] ;  /* 0x00008a00ff0e7b82 */ /* 0x010f220000000a00 */
[----:B------:R-:W-:Y:S04]  /*0580*/  LDS R9, [R26] ;  /* 0x000000001a097984 */ /* 0x000fe80000000800 */
[----:B------:R-:W-:Y:S04]  /*0590*/  LDS R8, [R26+0x404] ;  /* 0x000404001a087984 */ /* 0x000fe80000000800 */
[----:B------:R-:W-:Y:S04]  /*05a0*/  LDS R12, [R26+0x808] ;  /* 0x000808001a0c7984 */ /* 0x000fe80000000800 */
[----:B------:R-:W5:Y:S01]  /*05b0*/  LDS R28, [R26+0xc0c] ;  /* 0x000c0c001a1c7984 */ /* 0x000f620000000800 */
[----:B------:R-:W-:Y:S06]  /*05c0*/  BAR.SYNC.DEFER_BLOCKING 0x0 ;  /* 0x0000000000007b1d */ /* 0x000fec0000010000 */
[----:B------:R-:W-:Y:S04]  /*05d0*/  STS [R21], R16 ;  /* 0x0000001015007388 */ /* 0x000fe80000000800 */
[----:B------:R-:W-:Y:S04]  /*05e0*/  STS [R20+0x4], R17 ;  /* 0x0000041114007388 */ /* 0x000fe80000000800 */
[----:B------:R-:W-:Y:S04]  /*05f0*/  STS [R20+0x8], R18 ;  /* 0x0000081214007388 */ /* 0x000fe80000000800 */
[----:B------:R0:W-:Y:S01]  /*0600*/  STS [R20+0xc], R19 ;  /* 0x00000c1314007388 */ /* 0x0001e20000000800 */
[----:B------:R-:W-:Y:S06]  /*0610*/  BAR.SYNC.DEFER_BLOCKING 0x0 ;  /* 0x0000000000007b1d */ /* 0x000fec0000010000 */
[----:B------:R-:W2:Y:S01]  /*0620*/  @!P0 LDG.E.EL R11, desc[UR6][R36.64] ;  /* 0x00000006240b8981 */ /* 0x000ea2000c2e1900 */
[----:B0-----:R-:W-:-:S03]  /*0630*/  HFMA2.MMA R19, -RZ, RZ, 0, 0 ;  /* 0x00000000ff137435 */ /* 0x001fc600000001ff */
[----:B------:R-:W1:Y:S01]  /*0640*/  @!P0 LDG.E.EL R10, desc[UR6][R34.64] ;  /* 0x00000006220a8981 */ /* 0x000e62000c2e1900 */
[----:B----4-:R-:W-:-:S04]  /*0650*/  IMAD.WIDE R14, R33, 0x4, R14 ;  /* 0x00000004210e7825 */ /* 0x010fc800078e020e */
[----:B------:R-:W-:Y:S02]  /*0660*/  IMAD.WIDE R16, R33, 0x4, R30 ;  /* 0x0000000421107825 */ /* 0x000fe400078e021e */
[----:B------:R0:W4:Y:S04]  /*0670*/  @!P0 LDG.E.EL R19, desc[UR6][R14.64] ;  /* 0x000000060e138981 */ /* 0x000128000c2e1900 */
[----:B------:R3:W4:Y:S01]  /*0680*/  @!P0 LDG.E.EL R22, desc[UR6][R16.64] ;  /* 0x0000000610168981 */ /* 0x000722000c2e1900 */
[----:B------:R-:W-:Y:S01]  /*0690*/  HFMA2.MMA R20, -RZ, RZ, 1.625, 0 ;  /* 0x3e800000ff147435 */ /* 0x000fe200000001ff */
[----:B------:R-:W-:Y:S02]  /*06a0*/  SHF.R.U32.HI R3, RZ, 0x2, R3 ;  /* 0x00000002ff037819 */ /* 0x000fe40000011603 */
[----:B0-----:R-:W0:Y:S02]  /*06b0*/  LDS R15, [R26+0x808] ;  /* 0x000808001a0f7984 */ /* 0x001e240000000800 */
[----:B------:R-:W-:-:S02]  /*06c0*/  SGXT.U32 R3, R3, 0x6 ;  /* 0x000000060303781a */ /* 0x000fc40000000000 */
[----:B---3--:R-:W-:Y:S01]  /*06d0*/  LDS R17, [R26+0x404] ;  /* 0x000404001a117984 */ /* 0x008fe20000000800 */
[----:B--2---:R-:W-:-:S04]  /*06e0*/  FADD R11, R11, 0.0010000000474974513054 ;  /* 0x3a83126f0b0b7421 */ /* 0x004fc80000000000 */
[----:B------:R2:W3:Y:S01]  /*06f0*/  MUFU.SQRT R13, R11 ;  /* 0x0000000b000d7308 */ /* 0x0004e20000002000 */
[--C-:B-1----:R-:W-:Y:S01]  /*0700*/  FADD R14, R29, -R10.reuse ;  /* 0x8000000a1d0e7221 */ /* 0x102fe20000000000 */
[--C-:B------:R-:W-:Y:S01]  /*0710*/  FADD R23, R23, -R10.reuse ;  /* 0x8000000a17177221 */ /* 0x100fe20000000000 */
[--C-:B------:R-:W-:Y:S01]  /*0720*/  FADD R6, R6, -R10.reuse ;  /* 0x8000000a06067221 */ /* 0x100fe20000000000 */
[--C-:B-----5:R-:W-:Y:S01]  /*0730*/  FADD R28, R28, -R10.reuse ;  /* 0x8000000a1c1c7221 */ /* 0x120fe20000000000 */
[--C-:B------:R-:W-:Y:S01]  /*0740*/  FADD R7, R7, -R10.reuse ;  /* 0x8000000a07077221 */ /* 0x100fe20000000000 */
[--C-:B------:R-:W-:Y:S01]  /*0750*/  FADD R27, R27, -R10.reuse ;  /* 0x8000000a1b1b7221 */ /* 0x100fe20000000000 */
[----:B------:R-:W-:Y:S01]  /*0760*/  FADD R24, R24, -R10 ;  /* 0x8000000a18187221 */ /* 0x000fe20000000000 */
[----:B--2---:R-:W-:Y:S01]  /*0770*/  LDS R11, [R26+0xc0c] ;  /* 0x000c0c001a0b7984 */ /* 0x004fe20000000800 */
[C---:B---3--:R-:W-:Y:S02]  /*0780*/  FSETP.GT.AND P0, PT, R13.reuse, 8.50705917302346158658e+37, PT ;  /* 0x7e8000000d00780b */ /* 0x048fe40003f04000 */
[----:B------:R-:W-:-:S02]  /*0790*/  FSETP.GEU.AND P1, PT, R13, 1.175494350822287508e-38, PT ;  /* 0x008000000d00780b */ /* 0x000fc40003f2e000 */
[----:B------:R-:W-:-:S09]  /*07a0*/  FSEL R18, R20, 1, P0 ;  /* 0x3f80000014127808 */ /* 0x000fd20000000000 */
[----:B------:R-:W-:Y:S02]  /*07b0*/  @P0 FMUL R13, R13, 0.25 ;  /* 0x3e8000000d0d0820 */ /* 0x000fe40000400000 */
[----:B------:R-:W-:Y:S02]  /*07c0*/  @!P1 FMUL R18, R18, 16777216 ;  /* 0x4b80000012129820 */ /* 0x000fe40000400000 */
[----:B------:R-:W-:-:S04]  /*07d0*/  @!P1 FMUL R13, R13, 16777216 ;  /* 0x4b8000000d0d9820 */ /* 0x000fc80000400000 */
[----:B------:R-:W1:Y:S02]  /*07e0*/  MUFU.RCP R21, R13 ;  /* 0x0000000d00157308 */ /* 0x000e640000001000 */
[----:B-1----:R-:W-:Y:S02]  /*07f0*/  FMUL R21, R21, R18 ;  /* 0x0000001215157220 */ /* 0x002fe40000400000 */
[----:B------:R1:W2:Y:S02]  /*0800*/  LDS R18, [R26] ;  /* 0x000000001a127984 */ /* 0x0002a40000000800 */
[----:B------:R-:W-:Y:S01]  /*0810*/  FMUL R29, R14, R21 ;  /* 0x000000150e1d7220 */ /* 0x000fe20000400000 */
[--C-:B------:R-:W-:Y:S01]  /*0820*/  FADD R14, R8, -R10.reuse ;  /* 0x8000000a080e7221 */ /* 0x100fe20000000000 */
[--C-:B------:R-:W-:Y:S01]  /*0830*/  FADD R8, R9, -R10.reuse ;  /* 0x8000000a09087221 */ /* 0x100fe20000000000 */
[----:B------:R-:W-:Y:S01]  /*0840*/  FADD R9, R4, -R10 ;  /* 0x8000000a04097221 */ /* 0x000fe20000000000 */
[----:B----4-:R-:W-:Y:S01]  /*0850*/  FFMA R13, R29, R19, R22 ;  /* 0x000000131d0d7223 */ /* 0x010fe20000000016 */
[--C-:B------:R-:W-:Y:S01]  /*0860*/  FADD R29, R12, -R10.reuse ;  /* 0x8000000a0c1d7221 */ /* 0x100fe20000000000 */
[--C-:B------:R-:W-:Y:S01]  /*0870*/  FADD R4, R5, -R10.reuse ;  /* 0x8000000a05047221 */ /* 0x100fe20000000000 */
[----:B0-----:R-:W-:Y:S01]  /*0880*/  FADD R12, R15, -R10 ;  /* 0x8000000a0f0c7221 */ /* 0x001fe20000000000 */
[----:B------:R-:W-:Y:S01]  /*0890*/  FADD R16, RZ, -R13 ;  /* 0x8000000dff107221 */ /* 0x000fe20000000000 */
[-C--:B------:R-:W-:Y:S01]  /*08a0*/  FMUL R5, R6, R21.reuse ;  /* 0x0000001506057220 */ /* 0x080fe20000400000 */
[-C--:B------:R-:W-:Y:S01]  /*08b0*/  FMUL R6, R9, R21.reuse ;  /* 0x0000001509067220 */ /* 0x080fe20000400000 */
[-C--:B------:R-:W-:Y:S01]  /*08c0*/  FMUL R9, R14, R21.reuse ;  /* 0x000000150e097220 */ /* 0x080fe20000400000 */
[----:B------:R-:W-:Y:S01]  /*08d0*/  FMUL R16, R16, 1.4426950216293334961 ;  /* 0x3fb8aa3b10107820 */ /* 0x000fe20000400000 */
[-C--:B------:R-:W-:Y:S01]  /*08e0*/  FMUL R15, R27, R21.reuse ;  /* 0x000000151b0f7220 */ /* 0x080fe20000400000 */
[-C--:B------:R-:W-:Y:S01]  /*08f0*/  FMUL R29, R29, R21.reuse ;  /* 0x000000151d1d7220 */ /* 0x080fe20000400000 */
[-C--:B------:R-:W-:Y:S01]  /*0900*/  FMUL R4, R4, R21.reuse ;  /* 0x0000001504047220 */ /* 0x080fe20000400000 */
[----:B------:R-:W-:Y:S01]  /*0910*/  FMUL R7, R7, R21 ;  /* 0x0000001507077220 */ /* 0x000fe20000400000 */
[----:B------:R-:W-:Y:S01]  /*0920*/  FSETP.GEU.AND P0, PT, R16, -126, PT ;  /* 0xc2fc00001000780b */ /* 0x000fe20003f0e000 */
[--C-:B------:R-:W-:Y:S01]  /*0930*/  FFMA R15, R15, R19, R22.reuse ;  /* 0x000000130f0f7223 */ /* 0x100fe20000000016 */
[----:B------:R-:W-:Y:S01]  /*0940*/  FMUL R8, R8, R21 ;  /* 0x0000001508087220 */ /* 0x000fe20000400000 */
[-CC-:B------:R-:W-:Y:S01]  /*0950*/  FFMA R5, R5, R19.reuse, R22.reuse ;  /* 0x0000001305057223 */ /* 0x180fe20000000016 */
[-CC-:B------:R-:W-:Y:S01]  /*0960*/  FFMA R4, R4, R19.reuse, R22.reuse ;  /* 0x0000001304047223 */ /* 0x180fe20000000016 */
[-CC-:B------:R-:W-:Y:S01]  /*0970*/  FFMA R6, R6, R19.reuse, R22.reuse ;  /* 0x0000001306067223 */ /* 0x180fe20000000016 */
[-CC-:B------:R-:W-:Y:S01]  /*0980*/  FFMA R7, R7, R19.reuse, R22.reuse ;  /* 0x0000001307077223 */ /* 0x180fe20000000016 */
[-CC-:B------:R-:W-:Y:S01]  /*0990*/  FFMA R8, R8, R19.reuse, R22.reuse ;  /* 0x0000001308087223 */ /* 0x180fe20000000016 */
[----:B------:R-:W-:-:S05]  /*09a0*/  FFMA R9, R9, R19, R22 ;  /* 0x0000001309097223 */ /* 0x000fca0000000016 */
[----:B------:R-:W-:-:S04]  /*09b0*/  @!P0 FMUL R16, R16, 0.5 ;  /* 0x3f00000010108820 */ /* 0x000fc80000400000 */
[----:B-1----:R0:W1:Y:S01]  /*09c0*/  MUFU.EX2 R26, R16 ;  /* 0x00000010001a7308 */ /* 0x0020620000000800 */
[----:B--2---:R-:W-:-:S04]  /*09d0*/  FADD R18, R18, -R10 ;  /* 0x8000000a12127221 */ /* 0x004fc80000000000 */
[-C--:B------:R-:W-:Y:S01]  /*09e0*/  FMUL R27, R18, R21.reuse ;  /* 0x00000015121b7220 */ /* 0x080fe20000400000 */
[--C-:B0-----:R-:W-:Y:S01]  /*09f0*/  FADD R16, R17, -R10.reuse ;  /* 0x8000000a11107221 */ /* 0x101fe20000000000 */
[----:B------:R-:W-:Y:S01]  /*0a00*/  FADD R10, R11, -R10 ;  /* 0x8000000a0b0a7221 */ /* 0x000fe20000000000 */
[-C--:B------:R-:W-:Y:S01]  /*0a10*/  FMUL R11, R23, R21.reuse ;  /* 0x00000015170b7220 */ /* 0x080fe20000400000 */
[----:B------:R-:W-:-:S03]  /*0a20*/  FMUL R23, R12, R21 ;  /* 0x000000150c177220 */ /* 0x000fc60000400000 */
[----:B------:R-:W-:Y:S01]  /*0a30*/  FFMA R14, R11, R19, R22 ;  /* 0x000000130b0e7223 */ /* 0x000fe20000000016 */
[-C--:B------:R-:W-:Y:S01]  /*0a40*/  FMUL R11, R28, R21.reuse ;  /* 0x000000151c0b7220 */ /* 0x080fe20000400000 */
[----:B------:R-:W-:Y:S01]  /*0a50*/  FMUL R28, R24, R21 ;  /* 0x00000015181c7220 */ /* 0x000fe20000400000 */
[----:B-1----:R-:W-:Y:S01]  /*0a60*/  @!P0 FMUL R26, R26, R26 ;  /* 0x0000001a1a1a8220 */ /* 0x002fe20000400000 */
[----:B------:R-:W-:Y:S01]  /*0a70*/  FADD R17, RZ, -R14 ;  /* 0x8000000eff117221 */ /* 0x000fe20000000000 */
[-CC-:B------:R-:W-:Y:S01]  /*0a80*/  FFMA R18, R23, R19.reuse, R22.reuse ;  /* 0x0000001317127223 */ /* 0x180fe20000000016 */
[--C-:B------:R-:W-:Y:S01]  /*0a90*/  FFMA R12, R28, R19, R22.reuse ;  /* 0x000000131c0c7223 */ /* 0x100fe20000000016 */
[----:B------:R-:W-:Y:S01]  /*0aa0*/  FADD R28, RZ, -R15 ;  /* 0x8000000fff1c7221 */ /* 0x000fe20000000000 */
[----:B------:R-:W-:Y:S01]  /*0ab0*/  FMUL R24, R17, 1.4426950216293334961 ;  /* 0x3fb8aa3b11187820 */ /* 0x000fe20000400000 */
[----:B------:R-:W-:Y:S01]  /*0ac0*/  FADD R26, R26, 1 ;  /* 0x3f8000001a1a7421 */ /* 0x000fe20000000000 */
[-C--:B------:R-:W-:Y:S01]  /*0ad0*/  FMUL R17, R16, R21.reuse ;  /* 0x0000001510117220 */ /* 0x080fe20000400000 */
[----:B------:R-:W-:Y:S01]  /*0ae0*/  FMUL R28, R28, 1.4426950216293334961 ;  /* 0x3fb8aa3b1c1c7820 */ /* 0x000fe20000400000 */
[----:B------:R-:W-:Y:S01]  /*0af0*/  FMUL R21, R10, R21 ;  /* 0x000000150a157220 */ /* 0x000fe20000400000 */
[----:B------:R-:W-:Y:S01]  /*0b00*/  FSETP.GEU.AND P1, PT, R24, -126, PT ;  /* 0xc2fc00001800780b */ /* 0x000fe20003f2e000 */
[-CC-:B------:R-:W-:Y:S01]  /*0b10*/  FFMA R10, R29, R19.reuse, R22.reuse ;  /* 0x000000131d0a7223 */ /* 0x180fe20000000016 */
[----:B------:R-:W-:Y:S01]  /*0b20*/  BAR.SYNC.DEFER_BLOCKING 0x0 ;  /* 0x0000000000007b1d */ /* 0x000fe20000010000 */
[----:B------:R-:W-:Y:S01]  /*0b30*/  FSETP.GEU.AND P3, PT, R28, -126, PT ;  /* 0xc2fc00001c00780b */ /* 0x000fe20003f6e000 */
[----:B------:R-:W-:Y:S01]  /*0b40*/  FADD R23, RZ, -R5 ;  /* 0x80000005ff177221 */ /* 0x000fe20000000000 */
[----:B------:R-:W-:Y:S01]  /*0b50*/  FSETP.GT.AND P0, PT, R26, 8.50705917302346158658e+37, PT ;  /* 0x7e8000001a00780b */ /* 0x000fe20003f04000 */
[-CC-:B------:R-:W-:Y:S01]  /*0b60*/  FFMA R11, R11, R19.reuse, R22.reuse ;  /* 0x000000130b0b7223 */ /* 0x180fe20000000016 */
[-CC-:B------:R-:W-:Y:S01]  /*0b70*/  FFMA R16, R27, R19.reuse, R22.reuse ;  /* 0x000000131b107223 */ /* 0x180fe20000000016 */
[-CC-:B------:R-:W-:Y:S01]  /*0b80*/  FFMA R17, R17, R19.reuse, R22.reuse ;  /* 0x0000001311117223 */ /* 0x180fe20000000016 */
[----:B------:R-:W-:Y:S01]  /*0b90*/  FFMA R19, R21, R19, R22 ;  /* 0x0000001315137223 */ /* 0x000fe20000000016 */
[----:B------:R-:W-:Y:S01]  /*0ba0*/  FADD R22, RZ, -R4 ;  /* 0x80000004ff167221 */ /* 0x000fe20000000000 */
[----:B------:R-:W-:Y:S01]  /*0bb0*/  FMUL R23, R23, 1.4426950216293334961 ;  /* 0x3fb8aa3b17177820 */ /* 0x000fe20000400000 */
[----:B------:R-:W-:Y:S01]  /*0bc0*/  FSEL R21, R20, 1, P0 ;  /* 0x3f80000014157808 */ /* 0x000fe20000000000 */
[----:B------:R-:W-:Y:S01]  /*0bd0*/  @!P1 FMUL R24, R24, 0.5 ;  /* 0x3f00000018189820 */ /* 0x000fe20000400000 */
[----:B------:R-:W-:-:S02]  /*0be0*/  FMUL R22, R22, 1.4426950216293334961 ;  /* 0x3fb8aa3b16167820 */ /* 0x000fc40000400000 */
[----:B------:R-:W-:Y:S01]  /*0bf0*/  @!P3 FMUL R28, R28, 0.5 ;  /* 0x3f0000001c1cb820 */ /* 0x000fe20000400000 */
[----:B------:R-:W0:Y:S01]  /*0c00*/  MUFU.EX2 R29, R24 ;  /* 0x00000018001d7308 */ /* 0x000e220000000800 */
[----:B------:R-:W-:Y:S01]  /*0c10*/  @P0 FMUL R26, R26, 0.25 ;  /* 0x3e8000001a1a0820 */ /* 0x000fe20000400000 */
[----:B------:R-:W-:Y:S02]  /*0c20*/  FSETP.GEU.AND P2, PT, R23, -126, PT ;  /* 0xc2fc00001700780b */ /* 0x000fe40003f4e000 */
[----:B------:R-:W-:-:S04]  /*0c30*/  FSETP.GEU.AND P0, PT, R22, -126, PT ;  /* 0xc2fc00001600780b */ /* 0x000fc80003f0e000 */
[----:B------:R-:W1:Y:S01]  /*0c40*/  MUFU.EX2 R27, R28 ;  /* 0x0000001c001b7308 */ /* 0x000e620000000800 */
[----:B0-----:R-:W-:-:S07]  /*0c50*/  @!P1 FMUL R29, R29, R29 ;  /* 0x0000001d1d1d9220 */ /* 0x001fce0000400000 */
[----:B------:R-:W0:Y:S01]  /*0c60*/  MUFU.RCP R26, R26 ;  /* 0x0000001a001a7308 */ /* 0x000e220000001000 */
[----:B------:R-:W-:Y:S01]  /*0c70*/  @!P2 FMUL R23, R23, 0.5 ;  /* 0x3f0000001717a820 */ /* 0x000fe20000400000 */
[----:B------:R-:W-:Y:S01]  /*0c80*/  @!P0 FMUL R22, R22, 0.5 ;  /* 0x3f00000016168820 */ /* 0x000fe20000400000 */
[----:B------:R-:W-:Y:S01]  /*0c90*/  FADD R29, R29, 1 ;  /* 0x3f8000001d1d7421 */ /* 0x000fe20000000000 */
[----:B-1----:R-:W-:-:S04]  /*0ca0*/  @!P3 FMUL R27, R27, R27 ;  /* 0x0000001b1b1bb220 */ /* 0x002fc80000400000 */
[----:B------:R-:W-:Y:S01]  /*0cb0*/  FSETP.GT.AND P1, PT, R29, 8.50705917302346158658e+37, PT ;  /* 0x7e8000001d00780b */ /* 0x000fe20003f24000 */
[----:B------:R1:W2:Y:S01]  /*0cc0*/  MUFU.EX2 R24, R22 ;  /* 0x0000001600187308 */ /* 0x0002a20000000800 */
[----:B------:R-:W-:Y:S01]  /*0cd0*/  FADD R27, R27, 1 ;  /* 0x3f8000001b1b7421 */ /* 0x000fe20000000000 */
[----:B0-----:R-:W-:-:S04]  /*0ce0*/  FMUL R26, R26, R21 ;  /* 0x000000151a1a7220 */ /* 0x001fc80000400000 */
[----:B------:R-:W-:Y:S02]  /*0cf0*/  FSETP.GT.AND P3, PT, R27, 8.50705917302346158658e+37, PT ;  /* 0x7e8000001b00780b */ /* 0x000fe40003f64000 */
[----:B------:R-:W0:Y:S01]  /*0d00*/  MUFU.EX2 R21, R23 ;  /* 0x0000001700157308 */ /* 0x000e220000000800 */
[----:B------:R-:W-:Y:S01]  /*0d10*/  FMUL R13, R13, R26 ;  /* 0x0000001a0d0d7220 */ /* 0x000fe20000400000 */
[C---:B------:R-:W-:Y:S02]  /*0d20*/  FSEL R26, R20.reuse, 1, P1 ;  /* 0x3f800000141a7808 */ /* 0x040fe40000800000 */
[----:B------:R-:W-:Y:S01]  /*0d30*/  @P1 FMUL R29, R29, 0.25 ;  /* 0x3e8000001d1d1820 */ /* 0x000fe20000400000 */
[----:B-1----:R-:W-:Y:S01]  /*0d40*/  FSEL R22, R20, 1, P3 ;  /* 0x3f80000014167808 */ /* 0x002fe20001800000 */
[----:B--2---:R-:W-:-:S04]  /*0d50*/  @!P0 FMUL R24, R24, R24 ;  /* 0x0000001818188220 */ /* 0x004fc80000400000 */
[----:B------:R-:W1:Y:S01]  /*0d60*/  MUFU.RCP R29, R29 ;  /* 0x0000001d001d7308 */ /* 0x000e620000001000 */
[----:B------:R-:W-:Y:S01]  /*0d70*/  FADD R24, R24, 1 ;  /* 0x3f80000018187421 */ /* 0x000fe20000000000 */
[----:B------:R-:W-:Y:S01]  /*0d80*/  @P3 FMUL R27, R27, 0.25 ;  /* 0x3e8000001b1b3820 */ /* 0x000fe20000400000 */
[----:B0-----:R-:W-:-:S03]  /*0d90*/  @!P2 FMUL R21, R21, R21 ;  /* 0x000000151515a220 */ /* 0x001fc60000400000 */
[----:B------:R-:W-:Y:S02]  /*0da0*/  FSETP.GT.AND P1, PT, R24, 8.50705917302346158658e+37, PT ;  /* 0x7e8000001800780b */ /* 0x000fe40003f24000 */
[----:B------:R-:W0:Y:S01]  /*0db0*/  MUFU.RCP R27, R27 ;  /* 0x0000001b001b7308 */ /* 0x000e220000001000 */
[----:B------:R-:W-:Y:S01]  /*0dc0*/  FADD R28, R21, 1 ;  /* 0x3f800000151c7421 */ /* 0x000fe20000000000 */
[----:B------:R-:W-:Y:S01]  /*0dd0*/  FADD R21, RZ, -R6 ;  /* 0x80000006ff157221 */ /* 0x000fe20000000000 */
[----:B------:R-:W-:-:S03]  /*0de0*/  FSEL R30, R20, 1, P1 ;  /* 0x3f800000141e7808 */ /* 0x000fc60000800000 */
[----:B------:R-:W-:Y:S01]  /*0df0*/  FSETP.GT.AND P0, PT, R28, 8.50705917302346158658e+37, PT ;  /* 0x7e8000001c00780b */ /* 0x000fe20003f04000 */
[----:B------:R-:W-:Y:S01]  /*0e00*/  FMUL R21, R21, 1.4426950216293334961 ;  /* 0x3fb8aa3b15157820 */ /* 0x000fe20000400000 */
[----:B-1----:R-:W-:Y:S01]  /*0e10*/  FMUL R31, R29, R26 ;  /* 0x0000001a1d1f7220 */ /* 0x002fe20000400000 */
[----:B------:R-:W-:Y:S01]  /*0e20*/  FADD R26, RZ, -R7 ;  /* 0x80000007ff1a7221 */ /* 0x000fe20000000000 */
[----:B------:R-:W-:Y:S01]  /*0e30*/  FSEL R29, R20, 1, P0 ;  /* 0x3f800000141d7808 */ /* 0x000fe20000000000 */
[----:B------:R-:W-:Y:S01]  /*0e40*/  @P1 FMUL R24, R24, 0.25 ;  /* 0x3e80000018181820 */ /* 0x000fe20000400000 */
[----:B------:R-:W-:Y:S01]  /*0e50*/  FSETP.GEU.AND P2, PT, R21, -126, PT ;  /* 0xc2fc00001500780b */ /* 0x000fe20003f4e000 */
[----:B------:R-:W-:Y:S01]  /*0e60*/  FMUL R26, R26, 1.4426950216293334961 ;  /* 0x3fb8aa3b1a1a7820 */ /* 0x000fe20000400000 */
[----:B------:R-:W-:Y:S01]  /*0e70*/  FMUL R14, R14, R31 ;  /* 0x0000001f0e0e7220 */ /* 0x000fe20000400000 */
[----:B0-----:R-:W-:Y:S01]  /*0e80*/  FMUL R22, R27, R22 ;  /* 0x000000161b167220 */ /* 0x001fe20000400000 */
[----:B------:R0:W1:Y:S02]  /*0e90*/  MUFU.RCP R23, R24 ;  /* 0x0000001800177308 */ /* 0x0000640000001000 */
[----:B------:R-:W-:Y:S01]  /*0ea0*/  FSETP.GEU.AND P1, PT, R26, -126, PT ;  /* 0xc2fc00001a00780b */ /* 0x000fe20003f2e000 */
[----:B------:R-:W-:Y:S01]  /*0eb0*/  @P0 FMUL R28, R28, 0.25 ;  /* 0x3e8000001c1c0820 */ /* 0x000fe20000400000 */
[----:B------:R-:W-:-:S04]  /*0ec0*/  FMUL R15, R15, R22 ;  /* 0x000000160f0f7220 */ /* 0x000fc80000400000 */
[----:B------:R-:W2:Y:S01]  /*0ed0*/  MUFU.RCP R22, R28 ;  /* 0x0000001c00167308 */ /* 0x000ea20000001000 */
[----:B------:R-:W-:Y:S01]  /*0ee0*/  @!P2 FMUL R21, R21, 0.5 ;  /* 0x3f0000001515a820 */ /* 0x000fe20000400000 */
[----:B0-----:R-:W-:-:S05]  /*0ef0*/  FADD R24, RZ, -R8 ;  /* 0x80000008ff187221 */ /* 0x001fca0000000000 */
[----:B------:R-:W-:Y:S01]  /*0f00*/  @!P1 FMUL R26, R26, 0.5 ;  /* 0x3f0000001a1a9820 */ /* 0x000fe20000400000 */
[----:B------:R-:W0:Y:S01]  /*0f10*/  MUFU.EX2 R27, R21 ;  /* 0x00000015001b7308 */ /* 0x000e220000000800 */
[----:B-1----:R-:W-:-:S04]  /*0f20*/  FMUL R23, R23, R30 ;  /* 0x0000001e17177220 */ /* 0x002fc80000400000 */
[----:B------:R-:W-:Y:S01]  /*0f30*/  FMUL R4, R4, R23 ;  /* 0x0000001704047220 */ /* 0x000fe20000400000 */
[----:B------:R-:W-:Y:S01]  /*0f40*/  FADD R23, RZ, -R9 ;  /* 0x80000009ff177221 */ /* 0x000fe20000000000 */
[----:B--2---:R-:W-:Y:S01]  /*0f50*/  FMUL R22, R22, R29 ;  /* 0x0000001d16167220 */ /* 0x004fe20000400000 */
[----:B------:R-:W-:Y:S02]  /*0f60*/  FMUL R29, R24, 1.4426950216293334961 ;  /* 0x3fb8aa3b181d7820 */ /* 0x000fe40000400000 */
[----:B------:R-:W1:Y:S01]  /*0f70*/  MUFU.EX2 R24, R26 ;  /* 0x0000001a00187308 */ /* 0x000e620000000800 */
[----:B------:R-:W-:Y:S01]  /*0f80*/  FMUL R23, R23, 1.4426950216293334961 ;  /* 0x3fb8aa3b17177820 */ /* 0x000fe20000400000 */
[----:B------:R-:W-:Y:S01]  /*0f90*/  FMUL R5, R5, R22 ;  /* 0x0000001605057220 */ /* 0x000fe20000400000 */
[----:B------:R-:W-:Y:S01]  /*0fa0*/  FSETP.GEU.AND P3, PT, R29, -126, PT ;  /* 0xc2fc00001d00780b */ /* 0x000fe20003f6e000 */
[----:B0-----:R-:W-:-:S04]  /*0fb0*/  @!P2 FMUL R27, R27, R27 ;  /* 0x0000001b1b1ba220 */ /* 0x001fc80000400000 */
[----:B------:R-:W-:-:S05]  /*0fc0*/  FADD R27, R27, 1 ;  /* 0x3f8000001b1b7421 */ /* 0x000fca0000000000 */
[----:B------:R-:W-:Y:S01]  /*0fd0*/  FSETP.GT.AND P2, PT, R27, 8.50705917302346158658e+37, PT ;  /* 0x7e8000001b00780b */ /* 0x000fe20003f44000 */
[----:B-1----:R-:W-:Y:S02]  /*0fe0*/  @!P1 FMUL R24, R24, R24 ;  /* 0x0000001818189220 */ /* 0x002fe40000400000 */
[----:B------:R-:W-:Y:S01]  /*0ff0*/  @!P3 FMUL R29, R29, 0.5 ;  /* 0x3f0000001d1db820 */ /* 0x000fe20000400000 */
[----:B------:R-:W-:Y:S01]  /*1000*/  FSEL R26, R20, 1, P2 ;  /* 0x3f800000141a7808 */ /* 0x000fe20001000000 */
[----:B------:R-:W-:Y:S02]  /*1010*/  FADD R24, R24, 1 ;  /* 0x3f80000018187421 */ /* 0x000fe40000000000 */
[----:B------:R-:W0:Y:S03]  /*1020*/  MUFU.EX2 R21, R29 ;  /* 0x0000001d00157308 */ /* 0x000e260000000800 */
[----:B------:R-:W-:-:S03]  /*1030*/  FSETP.GT.AND P0, PT, R24, 8.50705917302346158658e+37, PT ;  /* 0x7e8000001800780b */ /* 0x000fc60003f04000 */
[----:B------:R-:W-:-:S06]  /*1040*/  @P2 FMUL R27, R27, 0.25 ;  /* 0x3e8000001b1b2820 */ /* 0x000fcc0000400000 */
[----:B------:R-:W1:Y:S01]  /*1050*/  MUFU.RCP R27, R27 ;  /* 0x0000001b001b7308 */ /* 0x000e620000001000 */
[----:B0-----:R-:W-:Y:S01]  /*1060*/  @!P3 FMUL R21, R21, R21 ;  /* 0x000000151515b220 */ /* 0x001fe20000400000 */
[----:B------:R-:W-:Y:S02]  /*1070*/  FSETP.GEU.AND P3, PT, R23, -126, PT ;  /* 0xc2fc00001700780b */ /* 0x000fe40003f6e000 */
[----:B------:R-:W-:Y:S01]  /*1080*/  @P0 FMUL R24, R24, 0.25 ;  /* 0x3e80000018180820 */ /* 0x000fe20000400000 */
[----:B------:R-:W-:-:S05]  /*1090*/  FADD R22, R21, 1 ;  /* 0x3f80000015167421 */ /* 0x000fca0000000000 */
[----:B------:R-:W0:Y:S01]  /*10a0*/  MUFU.RCP R24, R24 ;  /* 0x0000001800187308 */ /* 0x000e220000001000 */
[----:B------:R-:W-:Y:S01]  /*10b0*/  FSETP.GT.AND P1, PT, R22, 8.50705917302346158658e+37, PT ;  /* 0x7e8000001600780b */ /* 0x000fe20003f24000 */
[----:B-1----:R-:W-:Y:S01]  /*10c0*/  FMUL R21, R27, R26 ;  /* 0x0000001a1b157220 */ /* 0x002fe20000400000 */
[C---:B------:R-:W-:Y:S02]  /*10d0*/  FSEL R27, R20.reuse, 1, P0 ;  /* 0x3f800000141b7808 */ /* 0x040fe40000000000 */
[----:B------:R-:W-:Y:S01]  /*10e0*/  @!P3 FMUL R23, R23, 0.5 ;  /* 0x3f0000001717b820 */ /* 0x000fe20000400000 */
[----:B------:R-:W-:Y:S01]  /*10f0*/  FSEL R28, R20, 1, P1 ;  /* 0x3f800000141c7808 */ /* 0x000fe20000800000 */
[----:B------:R-:W-:Y:S01]  /*1100*/  FMUL R6, R6, R21 ;  /* 0x0000001506067220 */ /* 0x000fe20000400000 */
[----:B------:R-:W-:-:S04]  /*1110*/  FADD R21, RZ, -R10 ;  /* 0x8000000aff157221 */ /* 0x000fc80000000000 */
[----:B------:R-:W-:Y:S01]  /*1120*/  FMUL R21, R21, 1.4426950216293334961 ;  /* 0x3fb8aa3b15157820 */ /* 0x000fe20000400000 */
[----:B0-----:R-:W-:Y:S01]  /*1130*/  FMUL R26, R24, R27 ;  /* 0x0000001b181a7220 */ /* 0x001fe20000400000 */
[----:B------:R-:W-:Y:S01]  /*1140*/  FADD R24, RZ, -R11 ;  /* 0x8000000bff187221 */ /* 0x000fe20000000000 */
[----:B------:R-:W-:Y:S02]  /*1150*/  @P1 FMUL R22, R22, 0.25 ;  /* 0x3e80000016161820 */ /* 0x000fe40000400000 */
[----:B------:R-:W-:Y:S01]  /*1160*/  FMUL R7, R7, R26 ;  /* 0x0000001a07077220 */ /* 0x000fe20000400000 */
[----:B------:R-:W-:Y:S01]  /*1170*/  FMUL R24, R24, 1.4426950216293334961 ;  /* 0x3fb8aa3b18187820 */ /* 0x000fe20000400000 */
[----:B------:R-:W0:Y:S01]  /*1180*/  MUFU.EX2 R26, R23 ;  /* 0x00000017001a7308 */ /* 0x000e220000000800 */
[----:B------:R-:W-:-:S03]  /*1190*/  FSETP.GEU.AND P2, PT, R21, -126, PT ;  /* 0xc2fc00001500780b */ /* 0x000fc60003f4e000 */
[----:B------:R-:W-:-:S04]  /*11a0*/  FSETP.GEU.AND P0, PT, R24, -126, PT ;  /* 0xc2fc00001800780b */ /* 0x000fc80003f0e000 */
[----:B------:R1:W2:Y:S06]  /*11b0*/  MUFU.RCP R27, R22 ;  /* 0x00000016001b7308 */ /* 0x0002ac0000001000 */
[----:B------:R-:W-:Y:S01]  /*11c0*/  @!P2 FMUL R21, R21, 0.5 ;  /* 0x3f0000001515a820 */ /* 0x000fe20000400000 */
[----:B0-----:R-:W-:Y:S01]  /*11d0*/  @!P3 FMUL R26, R26, R26 ;  /* 0x0000001a1a1ab220 */ /* 0x001fe20000400000 */
[----:B-1----:R-:W-:Y:S01]  /*11e0*/  FADD R22, RZ, -R16 ;  /* 0x80000010ff167221 */ /* 0x002fe20000000000 */
[----:B------:R-:W-:-:S03]  /*11f0*/  @!P0 FMUL R24, R24, 0.5 ;  /* 0x3f00000018188820 */ /* 0x000fc60000400000 */
[----:B------:R-:W-:Y:S01]  /*1200*/  FMUL R29, R22, 1.4426950216293334961 ;  /* 0x3fb8aa3b161d7820 */ /* 0x000fe20000400000 */
[----:B------:R-:W-:Y:S01]  /*1210*/  FADD R22, R26, 1 ;  /* 0x3f8000001a167421 */ /* 0x000fe20000000000 */
[----:B--2---:R-:W-:Y:S01]  /*1220*/  FMUL R27, R27, R28 ;  /* 0x0000001c1b1b7220 */ /* 0x004fe20000400000 */
[----:B------:R-:W0:Y:S02]  /*1230*/  MUFU.EX2 R26, R24 ;  /* 0x00000018001a7308 */ /* 0x000e240000000800 */
[----:B------:R-:W-:Y:S01]  /*1240*/  FSETP.GEU.AND P1, PT, R29, -126, PT ;  /* 0xc2fc00001d00780b */ /* 0x000fe20003f2e000 */
[----:B------:R-:W-:Y:S01]  /*1250*/  FMUL R8, R8, R27 ;  /* 0x0000001b08087220 */ /* 0x000fe20000400000 */
[----:B------:R-:W-:-:S04]  /*1260*/  FSETP.GT.AND P3, PT, R22, 8.50705917302346158658e+37, PT ;  /* 0x7e8000001600780b */ /* 0x000fc80003f64000 */
[----:B------:R-:W1:Y:S01]  /*1270*/  MUFU.EX2 R28, R21 ;  /* 0x00000015001c7308 */ /* 0x000e620000000800 */
[----:B------:R-:W-:Y:S01]  /*1280*/  FSEL R27, R20, 1, P3 ;  /* 0x3f800000141b7808 */ /* 0x000fe20001800000 */
[----:B0-----:R-:W-:-:S05]  /*1290*/  @!P0 FMUL R26, R26, R26 ;  /* 0x0000001a1a1a8220 */ /* 0x001fca0000400000 */
[----:B------:R-:W-:Y:S02]  /*12a0*/  @!P1 FMUL R29, R29, 0.5 ;  /* 0x3f0000001d1d9820 */ /* 0x000fe40000400000 */
[----:B------:R-:W-:Y:S01]  /*12b0*/  @P3 FMUL R22, R22, 0.25 ;  /* 0x3e80000016163820 */ /* 0x000fe20000400000 */
[----:B------:R-:W-:Y:S01]  /*12c0*/  FADD R26, R26, 1 ;  /* 0x3f8000001a1a7421 */ /* 0x000fe20000000000 */
[----:B------:R-:W0:Y:S01]  /*12d0*/  MUFU.EX2 R21, R29 ;  /* 0x0000001d00157308 */ /* 0x000e220000000800 */
[----:B-1----:R-:W-:-:S03]  /*12e0*/  @!P2 FMUL R28, R28, R28 ;  /* 0x0000001c1c1ca220 */ /* 0x002fc60000400000 */
[----:B------:R-:W-:Y:S01]  /*12f0*/  FSETP.GT.AND P0, PT, R26, 8.50705917302346158658e+37, PT ;  /* 0x7e8000001a00780b */ /* 0x000fe20003f04000 */
[----:B------:R-:W-:-:S03]  /*1300*/  FADD R23, R28, 1 ;  /* 0x3f8000001c177421 */ /* 0x000fc60000000000 */
[----:B------:R-:W1:Y:S02]  /*1310*/  MUFU.RCP R22, R22 ;  /* 0x0000001600167308 */ /* 0x000e640000001000 */
[----:B------:R-:W-:Y:S01]  /*1320*/  FSETP.GT.AND P2, PT, R23, 8.50705917302346158658e+37, PT ;  /* 0x7e8000001700780b */ /* 0x000fe20003f44000 */
[----:B0-----:R-:W-:-:S03]  /*1330*/  @!P1 FMUL R21, R21, R21 ;  /* 0x0000001515159220 */ /* 0x001fc60000400000 */
[----:B------:R-:W-:-:S03]  /*1340*/  FSEL R28, R20, 1, P2 ;  /* 0x3f800000141c7808 */ /* 0x000fc60001000000 */
[----:B------:R-:W-:-:S06]  /*1350*/  @P0 FMUL R26, R26, 0.25 ;  /* 0x3e8000001a1a0820 */ /* 0x000fcc0000400000 */
[----:B------:R-:W-:Y:S01]  /*1360*/  MUFU.RCP R26, R26 ;  /* 0x0000001a001a7308 */ /* 0x000fe20000001000 */
[----:B-1----:R-:W-:Y:S01]  /*1370*/  FMUL R24, R22, R27 ;  /* 0x0000001b16187220 */ /* 0x002fe20000400000 */
[----:B------:R-:W-:Y:S01]  /*1380*/  @P2 FMUL R23, R23, 0.25 ;  /* 0x3e80000017172820 */ /* 0x000fe20000400000 */
[----:B------:R-:W-:Y:S01]  /*1390*/  FADD R22, R21, 1 ;  /* 0x3f80000015167421 */ /* 0x000fe20000000000 */
[----:B------:R-:W-:Y:S01]  /*13a0*/  FSEL R21, R20, 1, P0 ;  /* 0x3f80000014157808 */ /* 0x000fe20000000000 */
[----:B------:R-:W-:Y:S01]  /*13b0*/  FMUL R9, R9, R24 ;  /* 0x0000001809097220 */ /* 0x000fe20000400000 */
[----:B------:R-:W-:Y:S02]  /*13c0*/  FADD R24, RZ, -R17 ;  /* 0x80000011ff187221 */ /* 0x000fe40000000000 */
[----:B------:R-:W0:Y:S01]  /*13d0*/  MUFU.RCP R23, R23 ;  /* 0x0000001700177308 */ /* 0x000e220000001000 */
[----:B------:R-:W-:Y:S01]  /*13e0*/  FSETP.GT.AND P1, PT, R22, 8.50705917302346158658e+37, PT ;  /* 0x7e8000001600780b */ /* 0x000fe20003f24000 */
[----:B------:R-:W-:-:S05]  /*13f0*/  FMUL R24, R24, 1.4426950216293334961 ;  /* 0x3fb8aa3b18187820 */ /* 0x000fca0000400000 */
[----:B------:R-:W-:-:S07]  /*1400*/  FSETP.GEU.AND P3, PT, R24, -126, PT ;  /* 0xc2fc00001800780b */ /* 0x000fce0003f6e000 */
[----:B------:R-:W-:Y:S01]  /*1410*/  @P1 FMUL R22, R22, 0.25 ;  /* 0x3e80000016161820 */ /* 0x000fe20000400000 */
[----:B0-----:R-:W-:Y:S01]  /*1420*/  FMUL R27, R23, R28 ;  /* 0x0000001c171b7220 */ /* 0x001fe20000400000 */
[----:B------:R-:W-:Y:S01]  /*1430*/  FMUL R28, R26, R21 ;  /* 0x000000151a1c7220 */ /* 0x000fe20000400000 */
[----:B------:R-:W-:Y:S01]  /*1440*/  FADD R21, RZ, -R18 ;  /* 0x80000012ff157221 */ /* 0x000fe20000000000 */
[----:B------:R-:W-:Y:S01]  /*1450*/  FADD R23, RZ, -R12 ;  /* 0x8000000cff177221 */ /* 0x000fe20000000000 */
[----:B------:R-:W-:Y:S01]  /*1460*/  FMUL R10, R10, R27 ;  /* 0x0000001b0a0a7220 */ /* 0x000fe20000400000 */
[----:B------:R-:W-:Y:S01]  /*1470*/  @!P3 FMUL R24, R24, 0.5 ;  /* 0x3f0000001818b820 */ /* 0x000fe20000400000 */
[----:B------:R-:W-:Y:S01]  /*1480*/  FMUL R26, R21, 1.4426950216293334961 ;  /* 0x3fb8aa3b151a7820 */ /* 0x000fe20000400000 */
[----:B------:R-:W-:Y:S01]  /*1490*/  FMUL R11, R11, R28 ;  /* 0x0000001c0b0b7220 */ /* 0x000fe20000400000 */
[----:B------:R-:W0:Y:S01]  /*14a0*/  MUFU.RCP R21, R22 ;  /* 0x0000001600157308 */ /* 0x000e220000001000 */
[----:B------:R-:W-:Y:S01]  /*14b0*/  FSEL R28, R20, 1, P1 ;  /* 0x3f800000141c7808 */ /* 0x000fe20000800000 */
[----:B------:R-:W-:Y:S01]  /*14c0*/  FMUL R23, R23, 1.4426950216293334961 ;  /* 0x3fb8aa3b17177820 */ /* 0x000fe20000400000 */
[----:B------:R-:W-:-:S04]  /*14d0*/  FSETP.GEU.AND P2, PT, R26, -126, PT ;  /* 0xc2fc00001a00780b */ /* 0x000fc80003f4e000 */
[----:B------:R-:W-:Y:S01]  /*14e0*/  FSETP.GEU.AND P0, PT, R23, -126, PT ;  /* 0xc2fc00001700780b */ /* 0x000fe20003f0e000 */
[----:B------:R-:W1:Y:S01]  /*14f0*/  MUFU.EX2 R27, R24 ;  /* 0x00000018001b7308 */ /* 0x000e620000000800 */
[----:B0-----:R-:W-:-:S07]  /*1500*/  FMUL R21, R21, R28 ;  /* 0x0000001c15157220 */ /* 0x001fce0000400000 */
[----:B------:R-:W-:Y:S01]  /*1510*/  @!P2 FMUL R26, R26, 0.5 ;  /* 0x3f0000001a1aa820 */ /* 0x000fe20000400000 */
[----:B------:R-:W-:Y:S01]  /*1520*/  FADD R28, RZ, -R19 ;  /* 0x80000013ff1c7221 */ /* 0x000fe20000000000 */
[----:B------:R-:W-:Y:S02]  /*1530*/  FMUL R16, R16, R21 ;  /* 0x0000001510107220 */ /* 0x000fe40000400000 */
[----:B------:R-:W0:Y:S01]  /*1540*/  MUFU.EX2 R29, R26 ;  /* 0x0000001a001d7308 */ /* 0x000e220000000800 */
[----:B------:R-:W-:Y:S01]  /*1550*/  FMUL R22, R28, 1.4426950216293334961 ;  /* 0x3fb8aa3b1c167820 */ /* 0x000fe20000400000 */
[----:B------:R-:W-:Y:S01]  /*1560*/  @!P0 FMUL R23, R23, 0.5 ;  /* 0x3f00000017178820 */ /* 0x000fe20000400000 */
[----:B-1----:R-:W-:-:S03]  /*1570*/  @!P3 FMUL R27, R27, R27 ;  /* 0x0000001b1b1bb220 */ /* 0x002fc60000400000 */
[----:B------:R-:W-:Y:S01]  /*1580*/  FSETP.GEU.AND P1, PT, R22, -126, PT ;  /* 0xc2fc00001600780b */ /* 0x000fe20003f2e000 */
[----:B------:R-:W-:Y:S01]  /*1590*/  FADD R27, R27, 1 ;  /* 0x3f8000001b1b7421 */ /* 0x000fe20000000000 */
[----:B------:R-:W1:Y:S01]  /*15a0*/  MUFU.EX2 R28, R23 ;  /* 0x00000017001c7308 */ /* 0x000e620000000800 */
[----:B0-----:R-:W-:-:S03]  /*15b0*/  @!P2 FMUL R29, R29, R29 ;  /* 0x0000001d1d1da220 */ /* 0x001fc60000400000 */
[----:B------:R-:W-:Y:S01]  /*15c0*/  FSETP.GT.AND P2, PT, R27, 8.50705917302346158658e+37, PT ;  /* 0x7e8000001b00780b */ /* 0x000fe20003f44000 */
[----:B------:R-:W-:-:S06]  /*15d0*/  FADD R29, R29, 1 ;  /* 0x3f8000001d1d7421 */ /* 0x000fcc0000000000 */
[----:B------:R-:W-:Y:S01]  /*15e0*/  @!P1 FMUL R22, R22, 0.5 ;  /* 0x3f00000016169820 */ /* 0x000fe20000400000 */
[----:B------:R-:W-:Y:S01]  /*15f0*/  FSEL R21, R20, 1, P2 ;  /* 0x3f80000014157808 */ /* 0x000fe20001000000 */
[----:B-1----:R-:W-:Y:S01]  /*1600*/  @!P0 FMUL R28, R28, R28 ;  /* 0x0000001c1c1c8220 */ /* 0x002fe20000400000 */
[----:B------:R-:W-:-:S03]  /*1610*/  FSETP.GT.AND P3, PT, R29, 8.50705917302346158658e+37, PT ;  /* 0x7e8000001d00780b */ /* 0x000fc60003f64000 */
[----:B------:R-:W0:Y:S01]  /*1620*/  MUFU.EX2 R22, R22 ;  /* 0x0000001600167308 */ /* 0x000e220000000800 */
[----:B------:R-:W-:Y:S01]  /*1630*/  FADD R24, R28, 1 ;  /* 0x3f8000001c187421 */ /* 0x000fe20000000000 */
[----:B------:R-:W-:Y:S01]  /*1640*/  FSEL R28, R20, 1, P3 ;  /* 0x3f800000141c7808 */ /* 0x000fe20001800000 */
[----:B------:R-:W-:-:S03]  /*1650*/  @P2 FMUL R27, R27, 0.25 ;  /* 0x3e8000001b1b2820 */ /* 0x000fc60000400000 */
[----:B------:R-:W-:Y:S02]  /*1660*/  FSETP.GT.AND P0, PT, R24, 8.50705917302346158658e+37, PT ;  /* 0x7e8000001800780b */ /* 0x000fe40003f04000 */
[----:B------:R1:W2:Y:S02]  /*1670*/  MUFU.RCP R26, R27 ;  /* 0x0000001b001a7308 */ /* 0x0002a40000001000 */
[----:B------:R-:W-:Y:S01]  /*1680*/  @P3 FMUL R29, R29, 0.25 ;  /* 0x3e8000001d1d3820 */ /* 0x000fe20000400000 */
[----:B0-----:R-:W-:-:S05]  /*1690*/  @!P1 FMUL R22, R22, R22 ;  /* 0x0000001616169220 */ /* 0x001fca0000400000 */
[----:B------:R-:W0:Y:S01]  /*16a0*/  MUFU.RCP R23, R29 ;  /* 0x0000001d00177308 */ /* 0x000e220000001000 */
[----:B-1----:R-:W-:Y:S02]  /*16b0*/  FADD R27, R22, 1 ;  /* 0x3f800000161b7421 */ /* 0x002fe40000000000 */
[----:B------:R-:W-:Y:S01]  /*16c0*/  @P0 FMUL R24, R24, 0.25 ;  /* 0x3e80000018180820 */ /* 0x000fe20000400000 */
[----:B------:R-:W1:Y:S01]  /*16d0*/  S2R R22, SR_TID.X ;  /* 0x0000000000167919 */ /* 0x000e620000002100 */
[----:B--2---:R-:W-:-:S04]  /*16e0*/  FMUL R26, R26, R21 ;  /* 0x000000151a1a7220 */ /* 0x004fc80000400000 */
[----:B------:R-:W2:Y:S01]  /*16f0*/  MUFU.RCP R24, R24 ;  /* 0x0000001800187308 */ /* 0x000ea20000001000 */
[----:B------:R-:W-:Y:S01]  /*1700*/  FMUL R17, R17, R26 ;  /* 0x0000001a11117220 */ /* 0x000fe20000400000 */
[----:B0-----:R-:W-:Y:S01]  /*1710*/  FMUL R21, R23, R28 ;  /* 0x0000001c17157220 */ /* 0x001fe20000400000 */
[----:B------:R-:W-:Y:S02]  /*1720*/  FSEL R23, R20, 1, P0 ;  /* 0x3f80000014177808 */ /* 0x000fe40000000000 */
[----:B------:R-:W-:Y:S01]  /*1730*/  FSETP.GT.AND P0, PT, R27, 8.50705917302346158658e+37, PT ;  /* 0x7e8000001b00780b */ /* 0x000fe20003f04000 */
[----:B------:R-:W-:-:S03]  /*1740*/  FMUL R18, R18, R21 ;  /* 0x0000001512127220 */ /* 0x000fc60000400000 */
[----:B------:R-:W-:Y:S01]  /*1750*/  FSEL R20, R20, 1, P0 ;  /* 0x3f80000014147808 */ /* 0x000fe20000000000 */
[----:B--2---:R-:W-:-:S04]  /*1760*/  FMUL R23, R24, R23 ;  /* 0x0000001718177220 */ /* 0x004fc80000400000 */
[----:B------:R-:W-:-:S04]  /*1770*/  FMUL R12, R12, R23 ;  /* 0x000000170c0c7220 */ /* 0x000fc80000400000 */
[----:B------:R-:W-:-:S06]  /*1780*/  @P0 FMUL R27, R27, 0.25 ;  /* 0x3e8000001b1b0820 */ /* 0x000fcc0000400000 */
[----:B------:R-:W0:Y:S01]  /*1790*/  MUFU.RCP R27, R27 ;  /* 0x0000001b001b7308 */ /* 0x000e220000001000 */
[----:B-1----:R-:W-:-:S04]  /*17a0*/  SHF.L.U32 R24, R22, 0x4, RZ ;  /* 0x0000000416187819 */ /* 0x002fc800000006ff */
[----:B------:R-:W-:-:S04]  /*17b0*/  LOP3.LUT R24, R24, 0xff0, RZ, 0xc0, !PT ;  /* 0x00000ff018187812 */ /* 0x000fc800078ec0ff */
[----:B------:R-:W-:-:S04]  /*17c0*/  IADD3 R23, R24, UR4, RZ ;  /* 0x0000000418177c10 */ /* 0x000fc8000fffe0ff */
[----:B------:R-:W-:Y:S01]  /*17d0*/  LEA R28, R24, R23, 0x2 ;  /* 0x00000017181c7211 */ /* 0x000fe200078e10ff */
[----:B0-----:R-:W-:Y:S01]  /*17e0*/  FMUL R20, R27, R20 ;  /* 0x000000141b147220 */ /* 0x001fe20000400000 */
[----:B------:R-:W-:-:S03]  /*17f0*/  SHF.L.U32 R24, R22, 0x2, RZ ;  /* 0x0000000216187819 */ /* 0x000fc600000006ff */
[----:B------:R0:W-:Y:S01]  /*1800*/  STS.128 [R28], R12 ;  /* 0x0000000c1c007388 */ /* 0x0001e20000000c00 */
[----:B------:R-:W-:Y:S01]  /*1810*/  FMUL R19, R19, R20 ;  /* 0x0000001413137220 */ /* 0x000fe20000400000 */
[----:B------:R-:W-:Y:S02]  /*1820*/  LOP3.LUT R24, R24, 0x3fc, RZ, 0xc0, !PT ;  /* 0x000003fc18187812 */ /* 0x000fe400078ec0ff */
[----:B------:R1:W-:Y:S01]  /*1830*/  STS.128 [R28+0x10], R4 ;  /* 0x000010041c007388 */ /* 0x0003e20000000c00 */
[----:B------:R-:W-:Y:S02]  /*1840*/  LOP3.LUT R22, R22, 0xfc, RZ, 0xc0, !PT ;  /* 0x000000fc16167812 */ /* 0x000fe400078ec0ff */
[C---:B------:R-:W-:Y:S01]  /*1850*/  LOP3.LUT R23, R24.reuse, 0x400, RZ, 0xfc, !PT ;  /* 0x0000040018177812 */ /* 0x040fe200078efcff */
[----:B------:R2:W-:Y:S01]  /*1860*/  STS.128 [R28+0x20], R8 ;  /* 0x000020081c007388 */ /* 0x0005e20000000c00 */
[----:B------:R-:W-:Y:S02]  /*1870*/  LOP3.LUT R26, R24, 0x800, RZ, 0xfc, !PT ;  /* 0x00000800181a7812 */ /* 0x000fe400078efcff */
[----:B------:R-:W-:Y:S01]  /*1880*/  LOP3.LUT R23, R23, 0x7f0, RZ, 0xc0, !PT ;  /* 0x000007f017177812 */ /* 0x000fe200078ec0ff */
[----:B------:R3:W-:Y:S01]  /*1890*/  STS.128 [R28+0x30], R16 ;  /* 0x000030101c007388 */ /* 0x0007e20000000c00 */
[----:B------:R-:W-:-:S02]  /*18a0*/  LOP3.LUT R26, R26, 0xbf0, RZ, 0xc0, !PT ;  /* 0x00000bf01a1a7812 */ /* 0x000fc400078ec0ff */
[----:B------:R-:W-:Y:S02]  /*18b0*/  IADD3 R23, R23, UR4, RZ ;  /* 0x0000000417177c10 */ /* 0x000fe4000fffe0ff */
[----:B0-----:R-:W-:Y:S02]  /*18c0*/  LEA R13, R22, UR4, 0x2 ;  /* 0x00000004160d7c11 */ /* 0x001fe4000f8e10ff */
[C---:B------:R-:W-:Y:S02]  /*18d0*/  LEA R12, R24.reuse, R23, 0x2 ;  /* 0x00000017180c7211 */ /* 0x040fe400078e10ff */
[----:B-1----:R-:W-:Y:S02]  /*18e0*/  IADD3 R5, R26, UR4, RZ ;  /* 0x000000041a057c10 */ /* 0x002fe4000fffe0ff */
[C---:B------:R-:W-:Y:S01]  /*18f0*/  LEA R4, R24.reuse, R13, 0x2 ;  /* 0x0000000d18047211 */ /* 0x040fe200078e10ff */
[----:B------:R-:W-:Y:S01]  /*1900*/  BAR.SYNC.DEFER_BLOCKING 0x0 ;  /* 0x0000000000007b1d */ /* 0x000fe20000010000 */
[----:B------:R-:W-:-:S02]  /*1910*/  LEA R20, R24, R5, 0x2 ;  /* 0x0000000518147211 */ /* 0x000fc400078e10ff */
[----:B--2---:R-:W-:Y:S02]  /*1920*/  LOP3.LUT R9, R25, 0xc, R2, 0xf8, !PT ;  /* 0x0000000c19097812 */ /* 0x004fe400078ef802 */
[----:B------:R-:W-:-:S03]  /*1930*/  PRMT R2, R3, 0x6540, R0 ;  /* 0x0000654003027816 */ /* 0x000fc60000000000 */
[----:B------:R-:W0:Y:S01]  /*1940*/  LDC.64 R26, c[0x0][0x238] ;  /* 0x00008e00ff1a7b82 */ /* 0x000e220000000a00 */
[C---:B------:R-:W-:Y:S02]  /*1950*/  ISETP.GE.AND P0, PT, R9.reuse, 0x10, PT ;  /* 0x000000100900780c */ /* 0x040fe40003f06270 */
[C---:B------:R-:W-:Y:S02]  /*1960*/  LOP3.LUT R10, R2.reuse, 0x40, RZ, 0xfc, !PT ;  /* 0x00000040020a7812 */ /* 0x040fe400078efcff */
[----:B------:R-:W-:Y:S02]  /*1970*/  SHF.L.U32 R9, R9, 0x8, RZ ;  /* 0x0000000809097819 */ /* 0x000fe400000006ff */
[----:B------:R-:W-:Y:S02]  /*1980*/  LOP3.LUT R8, R2, 0x80, RZ, 0xfc, !PT ;  /* 0x0000008002087812 */ /* 0x000fe400078efcff */
[----:B------:R-:W-:Y:S02]  /*1990*/  LOP3.LUT R11, R24, 0xc00, RZ, 0xfc, !PT ;  /* 0x00000c00180b7812 */ /* 0x000fe400078efcff */
[----:B------:R-:W-:-:S02]  /*19a0*/  LOP3.LUT R0, R2, 0xc0, RZ, 0xfc, !PT ;  /* 0x000000c002007812 */ /* 0x000fc400078efcff */
[----:B------:R-:W-:Y:S02]  /*19b0*/  ISETP.LT.AND P1, PT, R2, 0x100, !P0 ;  /* 0x000001000200780c */ /* 0x000fe40004721270 */
[----:B------:R-:W-:Y:S02]  /*19c0*/  ISETP.LT.AND P2, PT, R10, 0x100, !P0 ;  /* 0x000001000a00780c */ /* 0x000fe40004741270 */
[----:B------:R-:W-:Y:S01]  /*19d0*/  LEA R3, R2, R9, 0x2 ;  /* 0x0000000902037211 */ /* 0x000fe200078e10ff */
[----:B------:R-:W1:Y:S01]  /*19e0*/  LDS.128 R4, [R4] ;  /* 0x0000000004047984 */ /* 0x000e620000000c00 */
[----:B------:R-:W-:Y:S02]  /*19f0*/  ISETP.LT.AND P3, PT, R8, 0x100, !P0 ;  /* 0x000001000800780c */ /* 0x000fe40004761270 */
[----:B------:R-:W-:Y:S01]  /*1a00*/  LOP3.LUT R2, R11, 0xff0, RZ, 0xc0, !PT ;  /* 0x00000ff00b027812 */ /* 0x000fe200078ec0ff */
[----:B------:R-:W2:Y:S01]  /*1a10*/  LDS.128 R12, [R12+0x1000] ;  /* 0x001000000c0c7984 */ /* 0x000ea20000000c00 */
[----:B------:R-:W-:-:S02]  /*1a20*/  ISETP.LT.AND P0, PT, R0, 0x100, !P0 ;  /* 0x000001000000780c */ /* 0x000fc40004701270 */
[-C--:B------:R-:W-:Y:S01]  /*1a30*/  LEA R11, R10, R9.reuse, 0x2 ;  /* 0x000000090a0b7211 */ /* 0x080fe200078e10ff */
[----:B------:R-:W4:Y:S01]  /*1a40*/  LDS.128 R20, [R20+0x2000] ;  /* 0x0020000014147984 */ /* 0x000f220000000c00 */
[----:B---3--:R-:W-:Y:S02]  /*1a50*/  LEA R17, R8, R9, 0x2 ;  /* 0x0000000908117211 */ /* 0x008fe400078e10ff */
[----:B------:R-:W-:Y:S01]  /*1a60*/  IADD3 R19, R2, UR4, RZ ;  /* 0x0000000402137c10 */ /* 0x000fe2000fffe0ff */
[----:B0-----:R-:W-:-:S03]  /*1a70*/  IMAD.WIDE R2, R3, 0x4, R26 ;  /* 0x0000000403027825 */ /* 0x001fc600078e021a */
[----:B------:R-:W-:Y:S01]  /*1a80*/  LEA R19, R24, R19, 0x2 ;  /* 0x0000001318137211 */ /* 0x000fe200078e10ff */
[----:B------:R-:W-:-:S04]  /*1a90*/  IMAD.WIDE R10, R11, 0x4, R26 ;  /* 0x000000040b0a7825 */ /* 0x000fc800078e021a */
[----:B------:R-:W-:Y:S01]  /*1aa0*/  IMAD.WIDE R16, R17, 0x4, R26 ;  /* 0x0000000411107825 */ /* 0x000fe200078e021a */
[----:B-1----:R0:W-:Y:S04]  /*1ab0*/  @P1 STG.E.128 desc[UR6][R2.64], R4 ;  /* 0x0000000402001986 */ /* 0x0021e8000c101d06 */
[----:B--2---:R0:W-:Y:S04]  /*1ac0*/  @P2 STG.E.128 desc[UR6][R10.64], R12 ;  /* 0x0000000c0a002986 */ /* 0x0041e8000c101d06 */
[----:B----4-:R0:W-:Y:S02]  /*1ad0*/  @P3 STG.E.128 desc[UR6][R16.64], R20 ;  /* 0x0000001410003986 */ /* 0x0101e4000c101d06 */
[----:B0-----:R-:W-:Y:S05]  /*1ae0*/  @!P0 EXIT ;  /* 0x000000000000894d */ /* 0x001fea0003800000 */
[----:B0-----:R-:W0:Y:S01]  /*1af0*/  LDS.128 R16, [R19+0x3000] ;  /* 0x0030000013107984 */ /* 0x001e220000000c00 */
[----:B------:R-:W-:-:S05]  /*1b00*/  LEA R9, R0, R9, 0x2 ;  /* 0x0000000900097211 */ /* 0x000fca00078e10ff */
[----:B------:R-:W-:-:S05]  /*1b10*/  IMAD.WIDE R26, R9, 0x4, R26 ;  /* 0x00000004091a7825 */ /* 0x000fca00078e021a */
[----:B0-----:R-:W-:Y:S01]  /*1b20*/  STG.E.128 desc[UR6][R26.64], R16 ;  /* 0x000000101a007986 */ /* 0x001fe2000c101d06 */
[----:B------:R-:W-:Y:S05]  /*1b30*/  EXIT ;  /* 0x000000000000794d */ /* 0x000fea0003800000 */
.L_x_0:
[----:B------:R-:W-:-:S00]  /*1b40*/  BRA `(.L_x_0) ;  /* 0xfffffffc00fc7947 */ /* 0x000fc0000383ffff */
[----:B------:R-:W-:-:S00]  /*1b50*/  NOP ;  /* 0x0000000000007918 */ /* 0x000fc00000000000 */
        /* <DEDUP_REMOVED lines=10> */
.L_x_1:


//--------------------- .nv.global.init           --------------------------
	.section	.nv.global.init,"aw",@progbits
.nv.global.init:
	.type		_$_str,@object
	.size		_$_str,(_$_str_$_2 - _$_str)
_$_str:
        /*0000*/ 	.byte	0x5f, 0x5f, 0x43, 0x55, 0x44, 0x41, 0x5f, 0x46, 0x54, 0x5a, 0x00
	.type		_$_str_$_2,@object
	.size		_$_str_$_2,(.L_1 - _$_str_$_2)
_$_str_$_2:
        /*000b*/ 	.byte	0x5f, 0x5f, 0x43, 0x55, 0x44, 0x41, 0x5f, 0x50, 0x52, 0x45, 0x43, 0x5f, 0x53, 0x51, 0x52, 0x54
        /*001b*/ 	.byte	0x00
.L_1:


//--------------------- .nv.shared.triton_poi_fused__native_batch_norm_legit_no_training_mul_sigmoid_32 --------------------------
	.section	.nv.shared.triton_poi_fused__native_batch_norm_legit_no_training_mul_sigmoid_32,"aw",@nobits
	.sectionflags	@""
	.align	16
	.zero		1024


//--------------------- .nv.constant0.triton_poi_fused__native_batch_norm_legit_no_training_mul_sigmoid_32 --------------------------
	.section	.nv.constant0.triton_poi_fused__native_batch_norm_legit_no_training_mul_sigmoid_32,"a",@progbits
	.sectionflags	@""
	.align	4
.nv.constant0.triton_poi_fused__native_batch_norm_legit_no_training_mul_sigmoid_32:
	.zero		584
